//
// Generated by NVIDIA NVVM Compiler
//
// Compiler Build ID: CL-36424714
// Cuda compilation tools, release 13.0, V13.0.88
// Based on NVVM 20.0.0
//

.version 9.0
.target sm_100
.address_size 64

	// .globl	_Z15blur_horizontalPKhP6float2
.const .align 4 .u32 KSIZE;
.const .align 4 .u32 WIDTH;
.const .align 4 .u32 HEIGHT;
.const .align 4 .u32 THRESHOLD;
.const .align 8 .b8 d_kernels[128];

.visible .entry _Z15blur_horizontalPKhP6float2(
	.param .u64 .ptr .align 1 _Z15blur_horizontalPKhP6float2_param_0,
	.param .u64 .ptr .align 1 _Z15blur_horizontalPKhP6float2_param_1
)
{
	.reg .pred 	%p<24>;
	.reg .b16 	%rs<8>;
	.reg .b32 	%r<79>;
	.reg .b32 	%f<65>;
	.reg .b64 	%rd<30>;

	ld.param.u64 	%rd3, [_Z15blur_horizontalPKhP6float2_param_0];
	ld.param.u64 	%rd2, [_Z15blur_horizontalPKhP6float2_param_1];
	cvta.to.global.u64 	%rd1, %rd3;
	mov.u32 	%r25, %ctaid.x;
	mov.u32 	%r26, %ntid.x;
	mov.u32 	%r27, %tid.x;
	mad.lo.s32 	%r1, %r25, %r26, %r27;
	mov.u32 	%r28, %ctaid.y;
	mov.u32 	%r29, %ntid.y;
	mov.u32 	%r30, %tid.y;
	mad.lo.s32 	%r31, %r28, %r29, %r30;
	ld.const.u32 	%r3, [WIDTH];
	setp.ge.s32 	%p1, %r1, %r3;
	ld.const.u32 	%r32, [HEIGHT];
	setp.ge.s32 	%p2, %r31, %r32;
	or.pred  	%p3, %p1, %p2;
	@%p3 bra 	$L__BB0_12;
	ld.const.u32 	%r34, [KSIZE];
	shr.u32 	%r35, %r34, 31;
	add.s32 	%r36, %r34, %r35;
	shr.s32 	%r4, %r36, 1;
	setp.lt.s32 	%p4, %r34, -1;
	mov.f32 	%f63, 0f00000000;
	mov.f32 	%f64, %f63;
	@%p4 bra 	$L__BB0_11;
	neg.s32 	%r78, %r4;
	add.s32 	%r6, %r3, -1;
	mul.lo.s32 	%r7, %r3, %r31;
	abs.s32 	%r37, %r4;
	add.s32 	%r8, %r4, %r37;
	add.s32 	%r9, %r8, 1;
	setp.lt.u32 	%p5, %r8, 3;
	mov.f32 	%f64, 0f00000000;
	mov.f32 	%f63, %f64;
	@%p5 bra 	$L__BB0_6;
	sub.s32 	%r76, 1, %r4;
	and.b32  	%r39, %r9, -4;
	neg.s32 	%r75, %r39;
	sub.s32 	%r73, %r1, %r4;
	mov.f32 	%f64, 0f00000000;
	mov.b32 	%r74, 1;
	mov.u64 	%rd7, d_kernels;
$L__BB0_4:
	.pragma "nounroll";
	setp.lt.s32 	%p6, %r73, 0;
	setp.lt.s32 	%p7, %r73, %r3;
	selp.b32 	%r40, %r73, %r6, %p7;
	selp.b32 	%r41, 0, %r40, %p6;
	add.s32 	%r42, %r41, %r7;
	cvt.s64.s32 	%rd4, %r42;
	add.s64 	%rd5, %rd1, %rd4;
	ld.global.u8 	%rs1, [%rd5];
	cvt.rn.f32.u16 	%f23, %rs1;
	add.s32 	%r43, %r74, -1;
	mul.wide.s32 	%rd6, %r43, 8;
	add.s64 	%rd8, %rd7, %rd6;
	ld.const.v2.f32 	{%f24, %f25}, [%rd8];
	fma.rn.f32 	%f26, %f24, %f23, %f64;
	fma.rn.f32 	%f27, %f25, %f23, %f63;
	add.s32 	%r44, %r73, 1;
	setp.lt.s32 	%p8, %r44, 0;
	setp.lt.s32 	%p9, %r44, %r3;
	selp.b32 	%r45, %r44, %r6, %p9;
	selp.b32 	%r46, 0, %r45, %p8;
	add.s32 	%r47, %r46, %r7;
	cvt.s64.s32 	%rd9, %r47;
	add.s64 	%rd10, %rd1, %rd9;
	ld.global.u8 	%rs2, [%rd10];
	cvt.rn.f32.u16 	%f28, %rs2;
	ld.const.v2.f32 	{%f29, %f30}, [%rd8+8];
	fma.rn.f32 	%f31, %f29, %f28, %f26;
	fma.rn.f32 	%f32, %f30, %f28, %f27;
	add.s32 	%r48, %r73, 2;
	setp.lt.s32 	%p10, %r48, 0;
	setp.lt.s32 	%p11, %r48, %r3;
	selp.b32 	%r49, %r48, %r6, %p11;
	selp.b32 	%r50, 0, %r49, %p10;
	add.s32 	%r51, %r50, %r7;
	cvt.s64.s32 	%rd11, %r51;
	add.s64 	%rd12, %rd1, %rd11;
	ld.global.u8 	%rs3, [%rd12];
	cvt.rn.f32.u16 	%f33, %rs3;
	ld.const.v2.f32 	{%f34, %f35}, [%rd8+16];
	fma.rn.f32 	%f36, %f34, %f33, %f31;
	fma.rn.f32 	%f37, %f35, %f33, %f32;
	add.s32 	%r52, %r73, 3;
	setp.lt.s32 	%p12, %r52, 0;
	setp.lt.s32 	%p13, %r52, %r3;
	selp.b32 	%r53, %r52, %r6, %p13;
	selp.b32 	%r54, 0, %r53, %p12;
	add.s32 	%r55, %r54, %r7;
	cvt.s64.s32 	%rd13, %r55;
	add.s64 	%rd14, %rd1, %rd13;
	ld.global.u8 	%rs4, [%rd14];
	cvt.rn.f32.u16 	%f38, %rs4;
	ld.const.v2.f32 	{%f39, %f40}, [%rd8+24];
	fma.rn.f32 	%f64, %f39, %f38, %f36;
	fma.rn.f32 	%f63, %f40, %f38, %f37;
	add.s32 	%r76, %r76, 4;
	add.s32 	%r75, %r75, 4;
	add.s32 	%r74, %r74, 4;
	add.s32 	%r73, %r73, 4;
	setp.ne.s32 	%p14, %r75, 0;
	@%p14 bra 	$L__BB0_4;
	add.s32 	%r78, %r76, -1;
$L__BB0_6:
	and.b32  	%r56, %r9, 3;
	setp.eq.s32 	%p15, %r56, 0;
	@%p15 bra 	$L__BB0_11;
	setp.eq.s32 	%p16, %r56, 1;
	@%p16 bra 	$L__BB0_9;
	add.s32 	%r57, %r78, %r1;
	setp.lt.s32 	%p17, %r57, 0;
	setp.lt.s32 	%p18, %r57, %r3;
	selp.b32 	%r58, %r57, %r6, %p18;
	selp.b32 	%r59, 0, %r58, %p17;
	add.s32 	%r60, %r59, %r7;
	cvt.s64.s32 	%rd15, %r60;
	add.s64 	%rd16, %rd1, %rd15;
	ld.global.u8 	%rs5, [%rd16];
	cvt.rn.f32.u16 	%f42, %rs5;
	add.s32 	%r61, %r78, %r4;
	mul.wide.s32 	%rd17, %r61, 8;
	mov.u64 	%rd18, d_kernels;
	add.s64 	%rd19, %rd18, %rd17;
	ld.const.v2.f32 	{%f43, %f44}, [%rd19];
	fma.rn.f32 	%f45, %f43, %f42, %f64;
	fma.rn.f32 	%f46, %f44, %f42, %f63;
	add.s32 	%r62, %r57, 1;
	setp.lt.s32 	%p19, %r62, 0;
	setp.lt.s32 	%p20, %r62, %r3;
	selp.b32 	%r63, %r62, %r6, %p20;
	selp.b32 	%r64, 0, %r63, %p19;
	add.s32 	%r65, %r64, %r7;
	cvt.s64.s32 	%rd20, %r65;
	add.s64 	%rd21, %rd1, %rd20;
	ld.global.u8 	%rs6, [%rd21];
	cvt.rn.f32.u16 	%f47, %rs6;
	ld.const.v2.f32 	{%f48, %f49}, [%rd19+8];
	fma.rn.f32 	%f64, %f48, %f47, %f45;
	fma.rn.f32 	%f63, %f49, %f47, %f46;
	add.s32 	%r78, %r78, 2;
$L__BB0_9:
	and.b32  	%r66, %r8, 1;
	setp.eq.b32 	%p21, %r66, 1;
	@%p21 bra 	$L__BB0_11;
	add.s32 	%r67, %r78, %r1;
	setp.lt.s32 	%p22, %r67, 0;
	setp.lt.s32 	%p23, %r67, %r3;
	selp.b32 	%r68, %r67, %r6, %p23;
	selp.b32 	%r69, 0, %r68, %p22;
	add.s32 	%r70, %r69, %r7;
	cvt.s64.s32 	%rd22, %r70;
	add.s64 	%rd23, %rd1, %rd22;
	ld.global.u8 	%rs7, [%rd23];
	cvt.rn.f32.u16 	%f50, %rs7;
	add.s32 	%r71, %r78, %r4;
	mul.wide.s32 	%rd24, %r71, 8;
	mov.u64 	%rd25, d_kernels;
	add.s64 	%rd26, %rd25, %rd24;
	ld.const.v2.f32 	{%f51, %f52}, [%rd26];
	fma.rn.f32 	%f64, %f51, %f50, %f64;
	fma.rn.f32 	%f63, %f52, %f50, %f63;
$L__BB0_11:
	mad.lo.s32 	%r72, %r3, %r31, %r1;
	cvta.to.global.u64 	%rd27, %rd2;
	mul.wide.s32 	%rd28, %r72, 8;
	add.s64 	%rd29, %rd27, %rd28;
	st.global.v2.f32 	[%rd29], {%f64, %f63};
$L__BB0_12:
	ret;

}
	// .globl	_Z13blur_verticalPK6float2Ph
.visible .entry _Z13blur_verticalPK6float2Ph(
	.param .u64 .ptr .align 1 _Z13blur_verticalPK6float2Ph_param_0,
	.param .u64 .ptr .align 1 _Z13blur_verticalPK6float2Ph_param_1
)
{
	.reg .pred 	%p<28>;
	.reg .b32 	%r<83>;
	.reg .b32 	%f<81>;
	.reg .b64 	%rd<30>;

	ld.param.u64 	%rd3, [_Z13blur_verticalPK6float2Ph_param_0];
	ld.param.u64 	%rd2, [_Z13blur_verticalPK6float2Ph_param_1];
	cvta.to.global.u64 	%rd1, %rd3;
	mov.u32 	%r25, %ctaid.x;
	mov.u32 	%r26, %ntid.x;
	mov.u32 	%r27, %tid.x;
	mad.lo.s32 	%r1, %r25, %r26, %r27;
	mov.u32 	%r28, %ctaid.y;
	mov.u32 	%r29, %ntid.y;
	mov.u32 	%r30, %tid.y;
	mad.lo.s32 	%r31, %r28, %r29, %r30;
	ld.const.u32 	%r3, [WIDTH];
	setp.ge.s32 	%p1, %r1, %r3;
	ld.const.u32 	%r32, [HEIGHT];
	setp.ge.s32 	%p2, %r31, %r32;
	or.pred  	%p3, %p1, %p2;
	@%p3 bra 	$L__BB1_16;
	ld.const.u32 	%r33, [KSIZE];
	shr.u32 	%r34, %r33, 31;
	add.s32 	%r35, %r33, %r34;
	shr.s32 	%r5, %r35, 1;
	setp.lt.s32 	%p4, %r33, -1;
	mov.f32 	%f79, 0f00000000;
	@%p4 bra 	$L__BB1_12;
	neg.s32 	%r82, %r5;
	add.s32 	%r7, %r32, -1;
	abs.s32 	%r36, %r5;
	add.s32 	%r8, %r5, %r36;
	add.s32 	%r9, %r8, 1;
	setp.lt.u32 	%p5, %r8, 3;
	mov.f32 	%f77, 0f00000000;
	mov.f32 	%f78, %f77;
	@%p5 bra 	$L__BB1_6;
	sub.s32 	%r80, 1, %r5;
	and.b32  	%r38, %r9, -4;
	neg.s32 	%r79, %r38;
	sub.s32 	%r77, %r31, %r5;
	mov.f32 	%f77, 0f00000000;
	mov.b32 	%r78, 1;
	mov.u64 	%rd7, d_kernels;
$L__BB1_4:
	.pragma "nounroll";
	setp.lt.s32 	%p6, %r77, 0;
	setp.lt.s32 	%p7, %r77, %r32;
	selp.b32 	%r39, %r77, %r7, %p7;
	selp.b32 	%r40, 0, %r39, %p6;
	mad.lo.s32 	%r41, %r40, %r3, %r1;
	mul.wide.s32 	%rd4, %r41, 8;
	add.s64 	%rd5, %rd1, %rd4;
	ld.global.v2.f32 	{%f27, %f28}, [%rd5];
	add.s32 	%r42, %r78, -1;
	mul.wide.s32 	%rd6, %r42, 8;
	add.s64 	%rd8, %rd7, %rd6;
	ld.const.v2.f32 	{%f29, %f30}, [%rd8];
	fma.rn.f32 	%f31, %f27, %f29, %f77;
	fma.rn.f32 	%f32, %f28, %f30, %f78;
	add.s32 	%r43, %r77, 1;
	setp.lt.s32 	%p8, %r43, 0;
	setp.lt.s32 	%p9, %r43, %r32;
	selp.b32 	%r44, %r43, %r7, %p9;
	selp.b32 	%r45, 0, %r44, %p8;
	mad.lo.s32 	%r46, %r45, %r3, %r1;
	mul.wide.s32 	%rd9, %r46, 8;
	add.s64 	%rd10, %rd1, %rd9;
	ld.global.v2.f32 	{%f33, %f34}, [%rd10];
	ld.const.v2.f32 	{%f35, %f36}, [%rd8+8];
	fma.rn.f32 	%f37, %f33, %f35, %f31;
	fma.rn.f32 	%f38, %f34, %f36, %f32;
	add.s32 	%r47, %r77, 2;
	setp.lt.s32 	%p10, %r47, 0;
	setp.lt.s32 	%p11, %r47, %r32;
	selp.b32 	%r48, %r47, %r7, %p11;
	selp.b32 	%r49, 0, %r48, %p10;
	mad.lo.s32 	%r50, %r49, %r3, %r1;
	mul.wide.s32 	%rd11, %r50, 8;
	add.s64 	%rd12, %rd1, %rd11;
	ld.global.v2.f32 	{%f39, %f40}, [%rd12];
	ld.const.v2.f32 	{%f41, %f42}, [%rd8+16];
	fma.rn.f32 	%f43, %f39, %f41, %f37;
	fma.rn.f32 	%f44, %f40, %f42, %f38;
	add.s32 	%r51, %r77, 3;
	setp.lt.s32 	%p12, %r51, 0;
	setp.lt.s32 	%p13, %r51, %r32;
	selp.b32 	%r52, %r51, %r7, %p13;
	selp.b32 	%r53, 0, %r52, %p12;
	mad.lo.s32 	%r54, %r53, %r3, %r1;
	mul.wide.s32 	%rd13, %r54, 8;
	add.s64 	%rd14, %rd1, %rd13;
	ld.global.v2.f32 	{%f45, %f46}, [%rd14];
	ld.const.v2.f32 	{%f47, %f48}, [%rd8+24];
	fma.rn.f32 	%f77, %f45, %f47, %f43;
	fma.rn.f32 	%f78, %f46, %f48, %f44;
	add.s32 	%r80, %r80, 4;
	add.s32 	%r79, %r79, 4;
	add.s32 	%r78, %r78, 4;
	add.s32 	%r77, %r77, 4;
	setp.ne.s32 	%p14, %r79, 0;
	@%p14 bra 	$L__BB1_4;
	add.s32 	%r82, %r80, -1;
$L__BB1_6:
	and.b32  	%r55, %r9, 3;
	setp.eq.s32 	%p15, %r55, 0;
	@%p15 bra 	$L__BB1_11;
	setp.eq.s32 	%p16, %r55, 1;
	@%p16 bra 	$L__BB1_9;
	add.s32 	%r56, %r82, %r31;
	setp.lt.s32 	%p17, %r56, 0;
	setp.lt.s32 	%p18, %r56, %r32;
	selp.b32 	%r57, %r56, %r7, %p18;
	selp.b32 	%r58, 0, %r57, %p17;
	mad.lo.s32 	%r59, %r58, %r3, %r1;
	mul.wide.s32 	%rd15, %r59, 8;
	add.s64 	%rd16, %rd1, %rd15;
	ld.global.v2.f32 	{%f50, %f51}, [%rd16];
	add.s32 	%r60, %r82, %r5;
	mul.wide.s32 	%rd17, %r60, 8;
	mov.u64 	%rd18, d_kernels;
	add.s64 	%rd19, %rd18, %rd17;
	ld.const.v2.f32 	{%f52, %f53}, [%rd19];
	fma.rn.f32 	%f54, %f50, %f52, %f77;
	fma.rn.f32 	%f55, %f51, %f53, %f78;
	add.s32 	%r61, %r56, 1;
	setp.lt.s32 	%p19, %r61, 0;
	setp.lt.s32 	%p20, %r61, %r32;
	selp.b32 	%r62, %r61, %r7, %p20;
	selp.b32 	%r63, 0, %r62, %p19;
	mad.lo.s32 	%r64, %r63, %r3, %r1;
	mul.wide.s32 	%rd20, %r64, 8;
	add.s64 	%rd21, %rd1, %rd20;
	ld.global.v2.f32 	{%f56, %f57}, [%rd21];
	ld.const.v2.f32 	{%f58, %f59}, [%rd19+8];
	fma.rn.f32 	%f77, %f56, %f58, %f54;
	fma.rn.f32 	%f78, %f57, %f59, %f55;
	add.s32 	%r82, %r82, 2;
$L__BB1_9:
	and.b32  	%r65, %r8, 1;
	setp.eq.b32 	%p21, %r65, 1;
	@%p21 bra 	$L__BB1_11;
	add.s32 	%r66, %r82, %r31;
	setp.lt.s32 	%p22, %r66, 0;
	setp.lt.s32 	%p23, %r66, %r32;
	selp.b32 	%r67, %r66, %r7, %p23;
	selp.b32 	%r68, 0, %r67, %p22;
	mad.lo.s32 	%r69, %r68, %r3, %r1;
	mul.wide.s32 	%rd22, %r69, 8;
	add.s64 	%rd23, %rd1, %rd22;
	ld.global.v2.f32 	{%f60, %f61}, [%rd23];
	add.s32 	%r70, %r82, %r5;
	mul.wide.s32 	%rd24, %r70, 8;
	mov.u64 	%rd25, d_kernels;
	add.s64 	%rd26, %rd25, %rd24;
	ld.const.v2.f32 	{%f62, %f63}, [%rd26];
	fma.rn.f32 	%f77, %f60, %f62, %f77;
	fma.rn.f32 	%f78, %f61, %f63, %f78;
$L__BB1_11:
	sub.f32 	%f64, %f78, %f77;
	mul.f32 	%f79, %f64, 0f41A00000;
$L__BB1_12:
	setp.gt.f32 	%p24, %f79, 0f437F0000;
	mov.f32 	%f80, 0f00000000;
	@%p24 bra 	$L__BB1_15;
	mov.f32 	%f80, 0f437F0000;
	sub.f32 	%f21, %f80, %f79;
	setp.gt.f32 	%p25, %f21, 0f437F0000;
	@%p25 bra 	$L__BB1_15;
	mov.f32 	%f80, %f21;
$L__BB1_15:
	cvt.rzi.u32.f32 	%r71, %f80;
	ld.const.u32 	%r72, [THRESHOLD];
	setp.lt.s32 	%p26, %r72, 0;
	and.b32  	%r73, %r71, 255;
	setp.gt.u32 	%p27, %r73, %r72;
	selp.b32 	%r74, 255, 0, %p27;
	selp.b32 	%r75, %r71, %r74, %p26;
	mad.lo.s32 	%r76, %r3, %r31, %r1;
	cvt.s64.s32 	%rd27, %r76;
	cvta.to.global.u64 	%rd28, %rd2;
	add.s64 	%rd29, %rd28, %rd27;
	st.global.u8 	[%rd29], %r75;
$L__BB1_16:
	ret;

}


// ===== COMPILED SASS (sm_100) =====

	.target	sm_100

	.elftype	@"ET_EXEC"


//--------------------- .note.nv.tkinfo           --------------------------
	.section	.note.nv.tkinfo,"",@"SHT_NOTE"
	.sectionflags	@"SHF_NOTE_NV_TKINFO"
	.tkinfo
        /*0018*/ 	.word	0x00000002
        /*0030*/ 	.string	""
        /*0030*/ 	.string	"ptxas"
        /*0030*/ 	.string	"Cuda compilation tools, release 13.0, V13.0.88"
        /*0030*/ 	.string	"Build cuda_13.0.r13.0/compiler.36424714_0"
        /*0030*/ 	.string	"-arch sm_100 -m 64 "



//--------------------- .note.nv.cuinfo           --------------------------
	.section	.note.nv.cuinfo,"",@"SHT_NOTE"
	.sectionflags	@"SHF_NOTE_NV_CUINFO"
        /*0018*/ 	.short	0x0002
        /*001a*/ 	.short	0x0064
        /*001c*/ 	.short	0x0082
	.zero		2


//--------------------- .nv.info                  --------------------------
	.section	.nv.info,"",@"SHT_CUDA_INFO"
	.align	4


	//----- nvinfo : EIATTR_REGCOUNT
	.align		4
        /*0000*/ 	.byte	0x04, 0x2f
        /*0002*/ 	.short	(.L_6 - .L_5)
	.align		4
.L_5:
        /*0004*/ 	.word	index@(_Z15blur_horizontalPKhP6float2)
        /*0008*/ 	.word	0x00000016


	//----- nvinfo : EIATTR_FRAME_SIZE
	.align		4
.L_6:
        /*000c*/ 	.byte	0x04, 0x11
        /*000e*/ 	.short	(.L_8 - .L_7)
	.align		4
.L_7:
        /*0010*/ 	.word	index@(_Z15blur_horizontalPKhP6float2)
        /*0014*/ 	.word	0x00000000


	//----- nvinfo : EIATTR_REGCOUNT
	.align		4
.L_8:
        /*0018*/ 	.byte	0x04, 0x2f
        /*001a*/ 	.short	(.L_10 - .L_9)
	.align		4
.L_9:
        /*001c*/ 	.word	index@(_Z13blur_verticalPK6float2Ph)
        /*0020*/ 	.word	0x00000017


	//----- nvinfo : EIATTR_FRAME_SIZE
	.align		4
.L_10:
        /*0024*/ 	.byte	0x04, 0x11
        /*0026*/ 	.short	(.L_12 - .L_11)
	.align		4
.L_11:
        /*0028*/ 	.word	index@(_Z13blur_verticalPK6float2Ph)
        /*002c*/ 	.word	0x00000000


	//----- nvinfo : EIATTR_MIN_STACK_SIZE
	.align		4
.L_12:
        /*0030*/ 	.byte	0x04, 0x12
        /*0032*/ 	.short	(.L_14 - .L_13)
	.align		4
.L_13:
        /*0034*/ 	.word	index@(_Z13blur_verticalPK6float2Ph)
        /*0038*/ 	.word	0x00000000


	//----- nvinfo : EIATTR_MIN_STACK_SIZE
	.align		4
.L_14:
        /*003c*/ 	.byte	0x04, 0x12
        /*003e*/ 	.short	(.L_16 - .L_15)
	.align		4
.L_15:
        /*0040*/ 	.word	index@(_Z15blur_horizontalPKhP6float2)
        /*0044*/ 	.word	0x00000000
.L_16:


//--------------------- .nv.compat                --------------------------
	.section	.nv.compat,"",@"SHT_CUDA_COMPAT_INFO"
	.align	4
        /*0000*/ 	.byte	0x02, 0x09, 0x00, 0x00, 0x02, 0x02, 0x01, 0x00, 0x02, 0x05, 0x05, 0x00, 0x03, 0x07, 0x01, 0x01
        /*0010*/ 	.byte	0x02, 0x03, 0x00, 0x00, 0x02, 0x06, 0x01, 0x00, 0x04, 0x0b, 0x08, 0x00, 0x01, 0x00, 0x00, 0x00
        /*0020*/ 	.byte	0x00, 0x00, 0x00, 0x00


//--------------------- .nv.info._Z13blur_verticalPK6float2Ph --------------------------
	.section	.nv.info._Z13blur_verticalPK6float2Ph,"",@"SHT_CUDA_INFO"
	.sectionflags	@""
	.align	4


	//----- nvinfo : EIATTR_CUDA_API_VERSION
	.align		4
        /*0000*/ 	.byte	0x04, 0x37
        /*0002*/ 	.short	(.L_18 - .L_17)
.L_17:
        /*0004*/ 	.word	0x00000082


	//----- nvinfo : EIATTR_KPARAM_INFO
	.align		4
.L_18:
        /*0008*/ 	.byte	0x04, 0x17
        /*000a*/ 	.short	(.L_20 - .L_19)
.L_19:
        /*000c*/ 	.word	0x00000000
        /*0010*/ 	.short	0x0001
        /*0012*/ 	.short	0x0008
        /*0014*/ 	.byte	0x00, 0xf5, 0x21, 0x00


	//----- nvinfo : EIATTR_KPARAM_INFO
	.align		4
.L_20:
        /*0018*/ 	.byte	0x04, 0x17
        /*001a*/ 	.short	(.L_22 - .L_21)
.L_21:
        /*001c*/ 	.word	0x00000000
        /*0020*/ 	.short	0x0000
        /*0022*/ 	.short	0x0000
        /*0024*/ 	.byte	0x00, 0xf5, 0x21, 0x00


	//----- nvinfo : EIATTR_SPARSE_MMA_MASK
	.align		4
.L_22:
        /*0028*/ 	.byte	0x03, 0x50
        /*002a*/ 	.short	0x0000


	//----- nvinfo : EIATTR_MAXREG_COUNT
	.align		4
        /*002c*/ 	.byte	0x03, 0x1b
        /*002e*/ 	.short	0x00ff


	//----- nvinfo : EIATTR_MERCURY_ISA_VERSION
	.align		4
        /*0030*/ 	.byte	0x03, 0x5f
        /*0032*/ 	.short	0x0101


	//----- nvinfo : EIATTR_VRC_CTA_INIT_COUNT
	.align		4
        /*0034*/ 	.byte	0x02, 0x4a
	.zero		1
	.zero		1


	//----- nvinfo : EIATTR_EXIT_INSTR_OFFSETS
	.align		4
        /*0038*/ 	.byte	0x04, 0x1c
        /*003a*/ 	.short	(.L_24 - .L_23)


	//   ....[0]....
.L_23:
        /*003c*/ 	.word	0x000000d0


	//   ....[1]....
        /*0040*/ 	.word	0x00000a10


	//----- nvinfo : EIATTR_CRS_STACK_SIZE
	.align		4
.L_24:
        /*0044*/ 	.byte	0x04, 0x1e
        /*0046*/ 	.short	(.L_26 - .L_25)
.L_25:
        /*0048*/ 	.word	0x00000000


	//----- nvinfo : EIATTR_CBANK_PARAM_SIZE
	.align		4
.L_26:
        /*004c*/ 	.byte	0x03, 0x19
        /*004e*/ 	.short	0x0010


	//----- nvinfo : EIATTR_PARAM_CBANK
	.align		4
        /*0050*/ 	.byte	0x04, 0x0a
        /*0052*/ 	.short	(.L_28 - .L_27)
	.align		4
.L_27:
        /*0054*/ 	.word	index@(.nv.constant0._Z13blur_verticalPK6float2Ph)
        /*0058*/ 	.short	0x0380
        /*005a*/ 	.short	0x0010


	//----- nvinfo : EIATTR_SW_WAR
	.align		4
.L_28:
        /*005c*/ 	.byte	0x04, 0x36
        /*005e*/ 	.short	(.L_30 - .L_29)
.L_29:
        /*0060*/ 	.word	0x00000008
.L_30:


//--------------------- .nv.info._Z15blur_horizontalPKhP6float2 --------------------------
	.section	.nv.info._Z15blur_horizontalPKhP6float2,"",@"SHT_CUDA_INFO"
	.sectionflags	@""
	.align	4


	//----- nvinfo : EIATTR_CUDA_API_VERSION
	.align		4
        /*0000*/ 	.byte	0x04, 0x37
        /*0002*/ 	.short	(.L_32 - .L_31)
.L_31:
        /*0004*/ 	.word	0x00000082


	//----- nvinfo : EIATTR_KPARAM_INFO
	.align		4
.L_32:
        /*0008*/ 	.byte	0x04, 0x17
        /*000a*/ 	.short	(.L_34 - .L_33)
.L_33:
        /*000c*/ 	.word	0x00000000
        /*0010*/ 	.short	0x0001
        /*0012*/ 	.short	0x0008
        /*0014*/ 	.byte	0x00, 0xf5, 0x21, 0x00


	//----- nvinfo : EIATTR_KPARAM_INFO
	.align		4
.L_34:
        /*0018*/ 	.byte	0x04, 0x17
        /*001a*/ 	.short	(.L_36 - .L_35)
.L_35:
        /*001c*/ 	.word	0x00000000
        /*0020*/ 	.short	0x0000
        /*0022*/ 	.short	0x0000
        /*0024*/ 	.byte	0x00, 0xf5, 0x21, 0x00


	//----- nvinfo : EIATTR_SPARSE_MMA_MASK
	.align		4
.L_36:
        /*0028*/ 	.byte	0x03, 0x50
        /*002a*/ 	.short	0x0000


	//----- nvinfo : EIATTR_MAXREG_COUNT
	.align		4
        /*002c*/ 	.byte	0x03, 0x1b
        /*002e*/ 	.short	0x00ff


	//----- nvinfo : EIATTR_MERCURY_ISA_VERSION
	.align		4
        /*0030*/ 	.byte	0x03, 0x5f
        /*0032*/ 	.short	0x0101


	//----- nvinfo : EIATTR_VRC_CTA_INIT_COUNT
	.align		4
        /*0034*/ 	.byte	0x02, 0x4a
	.zero		1
	.zero		1


	//----- nvinfo : EIATTR_EXIT_INSTR_OFFSETS
	.align		4
        /*0038*/ 	.byte	0x04, 0x1c
        /*003a*/ 	.short	(.L_38 - .L_37)


	//   ....[0]....
.L_37:
        /*003c*/ 	.word	0x000000d0


	//   ....[1]....
        /*0040*/ 	.word	0x000009c0


	//----- nvinfo : EIATTR_CBANK_PARAM_SIZE
	.align		4
.L_38:
        /*0044*/ 	.byte	0x03, 0x19
        /*0046*/ 	.short	0x0010


	//----- nvinfo : EIATTR_PARAM_CBANK
	.align		4
        /*0048*/ 	.byte	0x04, 0x0a
        /*004a*/ 	.short	(.L_40 - .L_39)
	.align		4
.L_39:
        /*004c*/ 	.word	index@(.nv.constant0._Z15blur_horizontalPKhP6float2)
        /*0050*/ 	.short	0x0380
        /*0052*/ 	.short	0x0010


	//----- nvinfo : EIATTR_SW_WAR
	.align		4
.L_40:
        /*0054*/ 	.byte	0x04, 0x36
        /*0056*/ 	.short	(.L_42 - .L_41)
.L_41:
        /*0058*/ 	.word	0x00000008
.L_42:


//--------------------- .nv.callgraph             --------------------------
	.section	.nv.callgraph,"",@"SHT_CUDA_CALLGRAPH"
	.align	4
	.sectionentsize	8
	.align		4
        /*0000*/ 	.word	0x00000000
	.align		4
        /*0004*/ 	.word	0xffffffff
	.align		4
        /*0008*/ 	.word	0x00000000
	.align		4
        /*000c*/ 	.word	0xfffffffe
	.align		4
        /*0010*/ 	.word	0x00000000
	.align		4
        /*0014*/ 	.word	0xfffffffd
	.align		4
        /*0018*/ 	.word	0x00000000
	.align		4
        /*001c*/ 	.word	0xfffffffc


//--------------------- .nv.constant3             --------------------------
	.section	.nv.constant3,"a",@progbits
	.align	8
.nv.constant3:
	.type		KSIZE,@object
	.size		KSIZE,(WIDTH - KSIZE)
KSIZE:
	.zero		4
	.type		WIDTH,@object
	.size		WIDTH,(HEIGHT - WIDTH)
WIDTH:
	.zero		4
	.type		HEIGHT,@object
	.size		HEIGHT,(THRESHOLD - HEIGHT)
HEIGHT:
	.zero		4
	.type		THRESHOLD,@object
	.size		THRESHOLD,(d_kernels - THRESHOLD)
THRESHOLD:
	.zero		4
	.type		d_kernels,@object
	.size		d_kernels,(.L_4 - d_kernels)
d_kernels:
	.zero		128
.L_4:


//--------------------- .text._Z13blur_verticalPK6float2Ph --------------------------
	.section	.text._Z13blur_verticalPK6float2Ph,"ax",@progbits
	.align	128
        .global         _Z13blur_verticalPK6float2Ph
        .type           _Z13blur_verticalPK6float2Ph,@function
        .size           _Z13blur_verticalPK6float2Ph,(.L_x_13 - _Z13blur_verticalPK6float2Ph)
        .other          _Z13blur_verticalPK6float2Ph,@"STO_CUDA_ENTRY STV_DEFAULT"
_Z13blur_verticalPK6float2Ph:
.text._Z13blur_verticalPK6float2Ph:
[----:B------:R-:W-:Y:S01]  /*0000*/  LDC R1, c[0x0][0x37c] ;  /* 0x0000df00ff017b82 */ /* 0x000fe20000000800 */
[----:B------:R-:W0:Y:S07]  /*0010*/  S2R R3, SR_TID.Y ;  /* 0x0000000000037919 */ /* 0x000e2e0000002200 */
[----:B------:R-:W1:Y:S01]  /*0020*/  LDC R13, c[0x0][0x360] ;  /* 0x0000d800ff0d7b82 */ /* 0x000e620000000800 */
[----:B------:R-:W2:Y:S01]  /*0030*/  LDCU UR16, c[0x3][0x8] ;  /* 0x00c00100ff1077ac */ /* 0x000ea20008000800 */
[----:B------:R-:W1:Y:S01]  /*0040*/  S2R R2, SR_TID.X ;  /* 0x0000000000027919 */ /* 0x000e620000002100 */
[----:B------:R-:W3:Y:S05]  /*0050*/  LDCU UR17, c[0x3][0x4] ;  /* 0x00c00080ff1177ac */ /* 0x000eea0008000800 */
[----:B------:R-:W0:Y:S08]  /*0060*/  S2UR UR5, SR_CTAID.Y ;  /* 0x00000000000579c3 */ /* 0x000e300000002600 */
[----:B------:R-:W0:Y:S08]  /*0070*/  LDC R0, c[0x0][0x364] ;  /* 0x0000d900ff007b82 */ /* 0x000e300000000800 */
[----:B------:R-:W1:Y:S01]  /*0080*/  S2UR UR4, SR_CTAID.X ;  /* 0x00000000000479c3 */ /* 0x000e620000002500 */
[----:B0-----:R-:W-:-:S05]  /*0090*/  IMAD R0, R0, UR5, R3 ;  /* 0x0000000500007c24 */ /* 0x001fca000f8e0203 */
[----:B--2---:R-:W-:Y:S01]  /*00a0*/  ISETP.GE.AND P0, PT, R0, UR16, PT ;  /* 0x0000001000007c0c */ /* 0x004fe2000bf06270 */
[----:B-1----:R-:W-:-:S05]  /*00b0*/  IMAD R13, R13, UR4, R2 ;  /* 0x000000040d0d7c24 */ /* 0x002fca000f8e0202 */
[----:B---3--:R-:W-:-:S13]  /*00c0*/  ISETP.GE.OR P0, PT, R13, UR17, P0 ;  /* 0x000000110d007c0c */ /* 0x008fda0008706670 */
[----:B------:R-:W-:Y:S05]  /*00d0*/  @P0 EXIT ;  /* 0x000000000000094d */ /* 0x000fea0003800000 */
[----:B------:R-:W0:Y:S01]  /*00e0*/  LDC R15, c[0x3][RZ] ;  /* 0x00c00000ff0f7b82 */ /* 0x000e220000000800 */
[----:B------:R-:W1:Y:S01]  /*00f0*/  LDCU.64 UR14, c[0x0][0x358] ;  /* 0x00006b00ff0e77ac */ /* 0x000e620008000a00 */
[----:B------:R-:W-:Y:S01]  /*0100*/  IMAD.MOV.U32 R2, RZ, RZ, RZ ;  /* 0x000000ffff027224 */ /* 0x000fe200078e00ff */
[C---:B0-----:R-:W-:Y:S02]  /*0110*/  ISETP.GE.AND P0, PT, R15.reuse, -0x1, PT ;  /* 0xffffffff0f00780c */ /* 0x041fe40003f06270 */
[----:B------:R-:W-:-:S11]  /*0120*/  LEA.HI R15, R15, R15, RZ, 0x1 ;  /* 0x0000000f0f0f7211 */ /* 0x000fd600078f08ff */
[----:B-1----:R-:W-:Y:S05]  /*0130*/  @!P0 BRA `(.L_x_0) ;  /* 0x0000000400e48947 */ /* 0x002fea0003800000 */
[----:B------:R-:W-:Y:S01]  /*0140*/  SHF.R.S32.HI R15, RZ, 0x1, R15 ;  /* 0x00000001ff0f7819 */ /* 0x000fe2000001140f */
[----:B------:R-:W-:Y:S01]  /*0150*/  UIADD3 UR6, UPT, UPT, UR16, -0x1, URZ ;  /* 0xffffffff10067890 */ /* 0x000fe2000fffe0ff */
[----:B------:R-:W-:Y:S02]  /*0160*/  HFMA2 R12, -RZ, RZ, 0, 0 ;  /* 0x00000000ff0c7431 */ /* 0x000fe400000001ff */
[----:B------:R-:W-:Y:S01]  /*0170*/  IMAD.MOV.U32 R17, RZ, RZ, RZ ;  /* 0x000000ffff117224 */ /* 0x000fe200078e00ff */
[----:B------:R-:W-:Y:S01]  /*0180*/  IABS R16, R15 ;  /* 0x0000000f00107213 */ /* 0x000fe20000000000 */
[----:B------:R-:W-:-:S04]  /*0190*/  IMAD.MOV R18, RZ, RZ, -R15 ;  /* 0x000000ffff127224 */ /* 0x000fc800078e0a0f */
[----:B------:R-:W-:-:S04]  /*01a0*/  IMAD.IADD R16, R15, 0x1, R16 ;  /* 0x000000010f107824 */ /* 0x000fc800078e0210 */
[C---:B------:R-:W-:Y:S01]  /*01b0*/  VIADD R14, R16.reuse, 0x1 ;  /* 0x00000001100e7836 */ /* 0x040fe20000000000 */
[----:B------:R-:W-:-:S13]  /*01c0*/  ISETP.GE.U32.AND P0, PT, R16, 0x3, PT ;  /* 0x000000031000780c */ /* 0x000fda0003f06070 */
[----:B------:R-:W-:Y:S05]  /*01d0*/  @!P0 BRA `(.L_x_1) ;  /* 0x0000000000f08947 */ /* 0x000fea0003800000 */
[----:B------:R-:W0:Y:S01]  /*01e0*/  LDC.64 R2, c[0x0][0x380] ;  /* 0x0000e000ff027b82 */ /* 0x000e220000000a00 */
[----:B------:R-:W-:Y:S01]  /*01f0*/  LOP3.LUT R19, R14, 0xfffffffc, RZ, 0xc0, !PT ;  /* 0xfffffffc0e137812 */ /* 0x000fe200078ec0ff */
[----:B------:R-:W-:Y:S01]  /*0200*/  IMAD.IADD R20, R0, 0x1, -R15 ;  /* 0x0000000100147824 */ /* 0x000fe200078e0a0f */
[----:B------:R-:W-:Y:S01]  /*0210*/  IADD3 R18, PT, PT, -R15, 0x1, RZ ;  /* 0x000000010f127810 */ /* 0x000fe20007ffe1ff */
[----:B------:R-:W-:Y:S01]  /*0220*/  UMOV UR7, 0x1 ;  /* 0x0000000100077882 */ /* 0x000fe20000000000 */
[----:B------:R-:W-:Y:S01]  /*0230*/  MOV R17, RZ ;  /* 0x000000ff00117202 */ /* 0x000fe20000000f00 */
[----:B------:R-:W-:-:S07]  /*0240*/  IMAD.MOV R19, RZ, RZ, -R19 ;  /* 0x000000ffff137224 */ /* 0x000fce00078e0a13 */
.L_x_2:
[C---:B------:R-:W-:Y:S01]  /*0250*/  VIADD R5, R20.reuse, 0x1 ;  /* 0x0000000114057836 */ /* 0x040fe20000000000 */
[C---:B------:R-:W-:Y:S01]  /*0260*/  ISETP.GE.AND P3, PT, R20.reuse, UR16, PT ;  /* 0x0000001014007c0c */ /* 0x040fe2000bf66270 */
[C---:B------:R-:W-:Y:S01]  /*0270*/  VIADD R6, R20.reuse, 0x2 ;  /* 0x0000000214067836 */ /* 0x040fe20000000000 */
[C---:B------:R-:W-:Y:S02]  /*0280*/  ISETP.GE.AND P0, PT, R20.reuse, RZ, PT ;  /* 0x000000ff1400720c */ /* 0x040fe40003f06270 */
[C---:B------:R-:W-:Y:S02]  /*0290*/  ISETP.GE.AND P1, PT, R5.reuse, UR16, PT ;  /* 0x0000001005007c0c */ /* 0x040fe4000bf26270 */
[C---:B------:R-:W-:Y:S02]  /*02a0*/  SEL R4, R20.reuse, UR6, !P3 ;  /* 0x0000000614047c07 */ /* 0x040fe4000d800000 */
[----:B------:R-:W-:Y:S02]  /*02b0*/  IADD3 R8, PT, PT, R20, 0x3, RZ ;  /* 0x0000000314087810 */ /* 0x000fe40007ffe0ff */
[----:B------:R-:W-:-:S02]  /*02c0*/  ISETP.GE.AND P2, PT, R5, RZ, PT ;  /* 0x000000ff0500720c */ /* 0x000fc40003f46270 */
[----:B------:R-:W-:Y:S02]  /*02d0*/  ISETP.GE.AND P4, PT, R6, UR16, PT ;  /* 0x0000001006007c0c */ /* 0x000fe4000bf86270 */
[----:B------:R-:W-:Y:S02]  /*02e0*/  SEL R5, R5, UR6, !P1 ;  /* 0x0000000605057c07 */ /* 0x000fe4000c800000 */
[----:B------:R-:W-:Y:S02]  /*02f0*/  SEL R4, R4, RZ, P0 ;  /* 0x000000ff04047207 */ /* 0x000fe40000000000 */
[----:B------:R-:W-:Y:S02]  /*0300*/  ISETP.GE.AND P3, PT, R6, RZ, PT ;  /* 0x000000ff0600720c */ /* 0x000fe40003f66270 */
[----:B------:R-:W-:Y:S02]  /*0310*/  ISETP.GE.AND P1, PT, R8, UR16, PT ;  /* 0x0000001008007c0c */ /* 0x000fe4000bf26270 */
[----:B------:R-:W-:-:S02]  /*0320*/  SEL R7, R6, UR6, !P4 ;  /* 0x0000000606077c07 */ /* 0x000fc4000e000000 */
[----:B------:R-:W-:Y:S01]  /*0330*/  SEL R6, R5, RZ, P2 ;  /* 0x000000ff05067207 */ /* 0x000fe20001000000 */
[----:B------:R-:W-:Y:S01]  /*0340*/  IMAD R5, R4, UR17, R13 ;  /* 0x0000001104057c24 */ /* 0x000fe2000f8e020d */
[C---:B------:R-:W-:Y:S02]  /*0350*/  ISETP.GE.AND P0, PT, R8.reuse, RZ, PT ;  /* 0x000000ff0800720c */ /* 0x040fe40003f06270 */
[----:B------:R-:W-:Y:S01]  /*0360*/  SEL R9, R8, UR6, !P1 ;  /* 0x0000000608097c07 */ /* 0x000fe2000c800000 */
[----:B0-----:R-:W-:Y:S01]  /*0370*/  IMAD.WIDE R4, R5, 0x8, R2 ;  /* 0x0000000805047825 */ /* 0x001fe200078e0202 */
[----:B------:R-:W-:Y:S02]  /*0380*/  SEL R8, R7, RZ, P3 ;  /* 0x000000ff07087207 */ /* 0x000fe40001800000 */
[----:B------:R-:W-:Y:S01]  /*0390*/  SEL R10, R9, RZ, P0 ;  /* 0x000000ff090a7207 */ /* 0x000fe20000000000 */
[--C-:B------:R-:W-:Y:S02]  /*03a0*/  IMAD R7, R6, UR17, R13.reuse ;  /* 0x0000001106077c24 */ /* 0x100fe4000f8e020d */
[----:B------:R-:W-:Y:S01]  /*03b0*/  IMAD R9, R8, UR17, R13 ;  /* 0x0000001108097c24 */ /* 0x000fe2000f8e020d */
[----:B------:R-:W2:Y:S01]  /*03c0*/  LDG.E.64 R4, desc[UR14][R4.64] ;  /* 0x0000000e04047981 */ /* 0x000ea2000c1e1b00 */
[----:B------:R-:W-:-:S04]  /*03d0*/  IMAD.WIDE R6, R7, 0x8, R2 ;  /* 0x0000000807067825 */ /* 0x000fc800078e0202 */
[----:B------:R-:W-:Y:S02]  /*03e0*/  IMAD R11, R10, UR17, R13 ;  /* 0x000000110a0b7c24 */ /* 0x000fe4000f8e020d */
[--C-:B------:R-:W-:Y:S01]  /*03f0*/  IMAD.WIDE R8, R9, 0x8, R2.reuse ;  /* 0x0000000809087825 */ /* 0x100fe200078e0202 */
[----:B------:R-:W3:Y:S03]  /*0400*/  LDG.E.64 R6, desc[UR14][R6.64] ;  /* 0x0000000e06067981 */ /* 0x000ee6000c1e1b00 */
[----:B------:R-:W-:Y:S02]  /*0410*/  IMAD.WIDE R10, R11, 0x8, R2 ;  /* 0x000000080b0a7825 */ /* 0x000fe400078e0202 */
[----:B------:R-:W4:Y:S04]  /*0420*/  LDG.E.64 R8, desc[UR14][R8.64] ;  /* 0x0000000e08087981 */ /* 0x000f28000c1e1b00 */
[----:B------:R-:W5:Y:S01]  /*0430*/  LDG.E.64 R10, desc[UR14][R10.64] ;  /* 0x0000000e0a0a7981 */ /* 0x000f62000c1e1b00 */
[----:B------:R-:W-:Y:S01]  /*0440*/  UIADD3 UR4, UPT, UPT, UR7, -0x1, URZ ;  /* 0xffffffff07047890 */ /* 0x000fe2000fffe0ff */
[----:B------:R-:W-:-:S03]  /*0450*/  UMOV UR5, 0x10 ;  /* 0x0000001000057882 */ /* 0x000fc60000000000 */
[----:B------:R-:W-:-:S12]  /*0460*/  ULEA UR4, UR4, UR5, 0x3 ;  /* 0x0000000504047291 */ /* 0x000fd8000f8e18ff */
[----:B------:R-:W2:Y:S01]  /*0470*/  LDCU.64 UR8, c[0x3][UR4] ;  /* 0x00c00000040877ac */ /* 0x000ea20008000a00 */
[----:B------:R-:W3:Y:S01]  /*0480*/  LDCU.64 UR10, c[0x3][UR4+0x8] ;  /* 0x00c00100040a77ac */ /* 0x000ee20008000a00 */
[----:B------:R-:W4:Y:S01]  /*0490*/  LDCU.64 UR12, c[0x3][UR4+0x10] ;  /* 0x00c00200040c77ac */ /* 0x000f220008000a00 */
[----:B------:R-:W-:Y:S01]  /*04a0*/  VIADD R19, R19, 0x4 ;  /* 0x0000000413137836 */ /* 0x000fe20000000000 */
[----:B------:R-:W5:Y:S04]  /*04b0*/  LDCU.64 UR4, c[0x3][UR4+0x18] ;  /* 0x00c00300040477ac */ /* 0x000f680008000a00 */
[----:B------:R-:W-:Y:S01]  /*04c0*/  ISETP.NE.AND P0, PT, R19, RZ, PT ;  /* 0x000000ff1300720c */ /* 0x000fe20003f05270 */
[----:B------:R-:W-:Y:S01]  /*04d0*/  UIADD3 UR7, UPT, UPT, UR7, 0x4, URZ ;  /* 0x0000000407077890 */ /* 0x000fe2000fffe0ff */
[----:B------:R-:W-:-:S02]  /*04e0*/  VIADD R18, R18, 0x4 ;  /* 0x0000000412127836 */ /* 0x000fc40000000000 */
[----:B------:R-:W-:Y:S02]  /*04f0*/  VIADD R20, R20, 0x4 ;  /* 0x0000000414147836 */ /* 0x000fe40000000000 */
[----:B--2---:R-:W-:Y:S01]  /*0500*/  FFMA R17, R4, UR8, R17 ;  /* 0x0000000804117c23 */ /* 0x004fe20008000011 */
[----:B------:R-:W-:-:S03]  /*0510*/  FFMA R12, R5, UR9, R12 ;  /* 0x00000009050c7c23 */ /* 0x000fc6000800000c */
[----:B---3--:R-:W-:Y:S01]  /*0520*/  FFMA R17, R6, UR10, R17 ;  /* 0x0000000a06117c23 */ /* 0x008fe20008000011 */
[----:B------:R-:W-:-:S03]  /*0530*/  FFMA R12, R7, UR11, R12 ;  /* 0x0000000b070c7c23 */ /* 0x000fc6000800000c */
[----:B----4-:R-:W-:Y:S01]  /*0540*/  FFMA R17, R8, UR12, R17 ;  /* 0x0000000c08117c23 */ /* 0x010fe20008000011 */
[----:B------:R-:W-:-:S03]  /*0550*/  FFMA R12, R9, UR13, R12 ;  /* 0x0000000d090c7c23 */ /* 0x000fc6000800000c */
[----:B-----5:R-:W-:Y:S01]  /*0560*/  FFMA R17, R10, UR4, R17 ;  /* 0x000000040a117c23 */ /* 0x020fe20008000011 */
[----:B------:R-:W-:Y:S01]  /*0570*/  FFMA R12, R11, UR5, R12 ;  /* 0x000000050b0c7c23 */ /* 0x000fe2000800000c */
[----:B------:R-:W-:Y:S06]  /*0580*/  @P0 BRA `(.L_x_2) ;  /* 0xfffffffc00300947 */ /* 0x000fec000383ffff */
[----:B------:R-:W-:-:S07]  /*0590*/  IADD3 R18, PT, PT, R18, -0x1, RZ ;  /* 0xffffffff12127810 */ /* 0x000fce0007ffe0ff */
.L_x_1:
[----:B------:R-:W-:-:S13]  /*05a0*/  LOP3.LUT P0, R14, R14, 0x3, RZ, 0xc0, !PT ;  /* 0x000000030e0e7812 */ /* 0x000fda000780c0ff */
[----:B------:R-:W-:Y:S05]  /*05b0*/  @!P0 BRA `(.L_x_3) ;  /* 0x0000000000bc8947 */ /* 0x000fea0003800000 */
[----:B------:R-:W-:Y:S02]  /*05c0*/  ISETP.NE.AND P1, PT, R14, 0x1, PT ;  /* 0x000000010e00780c */ /* 0x000fe40003f25270 */
[----:B------:R-:W-:-:S04]  /*05d0*/  LOP3.LUT R16, R16, 0x1, RZ, 0xc0, !PT ;  /* 0x0000000110107812 */ /* 0x000fc800078ec0ff */
[----:B------:R-:W-:-:S07]  /*05e0*/  ISETP.NE.U32.AND P0, PT, R16, 0x1, PT ;  /* 0x000000011000780c */ /* 0x000fce0003f05070 */
[----:B------:R-:W-:Y:S06]  /*05f0*/  @!P1 BRA `(.L_x_4) ;  /* 0x00000000006c9947 */ /* 0x000fec0003800000 */
[----:B------:R-:W0:Y:S01]  /*0600*/  LDC.64 R2, c[0x0][0x380] ;  /* 0x0000e000ff027b82 */ /* 0x000e220000000a00 */
[----:B------:R-:W-:-:S04]  /*0610*/  IMAD.IADD R4, R0, 0x1, R18 ;  /* 0x0000000100047824 */ /* 0x000fc800078e0212 */
[C---:B------:R-:W-:Y:S01]  /*0620*/  VIADD R5, R4.reuse, 0x1 ;  /* 0x0000000104057836 */ /* 0x040fe20000000000 */
[C---:B------:R-:W-:Y:S02]  /*0630*/  ISETP.GE.AND P2, PT, R4.reuse, UR16, PT ;  /* 0x0000001004007c0c */ /* 0x040fe4000bf46270 */
[C---:B------:R-:W-:Y:S02]  /*0640*/  ISETP.GE.AND P1, PT, R4.reuse, RZ, PT ;  /* 0x000000ff0400720c */ /* 0x040fe40003f26270 */
[C---:B------:R-:W-:Y:S02]  /*0650*/  ISETP.GE.AND P3, PT, R5.reuse, UR16, PT ;  /* 0x0000001005007c0c */ /* 0x040fe4000bf66270 */
[----:B------:R-:W-:Y:S02]  /*0660*/  SEL R4, R4, UR6, !P2 ;  /* 0x0000000604047c07 */ /* 0x000fe4000d000000 */
[C---:B------:R-:W-:Y:S02]  /*0670*/  ISETP.GE.AND P2, PT, R5.reuse, RZ, PT ;  /* 0x000000ff0500720c */ /* 0x040fe40003f46270 */
[----:B------:R-:W-:-:S02]  /*0680*/  SEL R5, R5, UR6, !P3 ;  /* 0x0000000605057c07 */ /* 0x000fc4000d800000 */
[----:B------:R-:W-:Y:S02]  /*0690*/  SEL R4, R4, RZ, P1 ;  /* 0x000000ff04047207 */ /* 0x000fe40000800000 */
[----:B------:R-:W-:-:S03]  /*06a0*/  SEL R6, R5, RZ, P2 ;  /* 0x000000ff05067207 */ /* 0x000fc60001000000 */
[--C-:B------:R-:W-:Y:S02]  /*06b0*/  IMAD R5, R4, UR17, R13.reuse ;  /* 0x0000001104057c24 */ /* 0x100fe4000f8e020d */
[----:B------:R-:W-:Y:S02]  /*06c0*/  IMAD R7, R6, UR17, R13 ;  /* 0x0000001106077c24 */ /* 0x000fe4000f8e020d */
[----:B0-----:R-:W-:-:S04]  /*06d0*/  IMAD.WIDE R4, R5, 0x8, R2 ;  /* 0x0000000805047825 */ /* 0x001fc800078e0202 */
[----:B------:R-:W-:Y:S02]  /*06e0*/  IMAD.WIDE R2, R7, 0x8, R2 ;  /* 0x0000000807027825 */ /* 0x000fe400078e0202 */
[----:B------:R-:W2:Y:S04]  /*06f0*/  LDG.E.64 R4, desc[UR14][R4.64] ;  /* 0x0000000e04047981 */ /* 0x000ea8000c1e1b00 */
[----:B------:R-:W3:Y:S01]  /*0700*/  LDG.E.64 R2, desc[UR14][R2.64] ;  /* 0x0000000e02027981 */ /* 0x000ee2000c1e1b00 */
[----:B------:R-:W-:Y:S01]  /*0710*/  IADD3 R6, PT, PT, R15, R18, RZ ;  /* 0x000000120f067210 */ /* 0x000fe20007ffe0ff */
[----:B------:R-:W-:Y:S01]  /*0720*/  IMAD.MOV.U32 R7, RZ, RZ, 0x10 ;  /* 0x00000010ff077424 */ /* 0x000fe200078e00ff */
[----:B------:R-:W-:-:S03]  /*0730*/  IADD3 R18, PT, PT, R18, 0x2, RZ ;  /* 0x0000000212127810 */ /* 0x000fc60007ffe0ff */
[----:B------:R-:W-:-:S04]  /*0740*/  IMAD R6, R6, 0x8, R7 ;  /* 0x0000000806067824 */ /* 0x000fc800078e0207 */
[----:B------:R-:W2:Y:S08]  /*0750*/  LDC.64 R8, c[0x3][R6] ;  /* 0x00c0000006087b82 */ /* 0x000eb00000000a00 */
[----:B------:R-:W3:Y:S01]  /*0760*/  LDC.64 R10, c[0x3][R6+0x8] ;  /* 0x00c00200060a7b82 */ /* 0x000ee20000000a00 */
[----:B--2---:R-:W-:Y:S01]  /*0770*/  FFMA R17, R4, R8, R17 ;  /* 0x0000000804117223 */ /* 0x004fe20000000011 */
[----:B------:R-:W-:-:S03]  /*0780*/  FFMA R12, R5, R9, R12 ;  /* 0x00000009050c7223 */ /* 0x000fc6000000000c */
[----:B---3--:R-:W-:Y:S01]  /*0790*/  FFMA R17, R2, R10, R17 ;  /* 0x0000000a02117223 */ /* 0x008fe20000000011 */
[----:B------:R-:W-:-:S07]  /*07a0*/  FFMA R12, R3, R11, R12 ;  /* 0x0000000b030c7223 */ /* 0x000fce000000000c */
.L_x_4:
[----:B------:R-:W-:Y:S05]  /*07b0*/  @!P0 BRA `(.L_x_3) ;  /* 0x00000000003c8947 */ /* 0x000fea0003800000 */
[----:B------:R-:W0:Y:S01]  /*07c0*/  LDC.64 R2, c[0x0][0x380] ;  /* 0x0000e000ff027b82 */ /* 0x000e220000000a00 */
[----:B------:R-:W-:-:S05]  /*07d0*/  IMAD.IADD R4, R0, 0x1, R18 ;  /* 0x0000000100047824 */ /* 0x000fca00078e0212 */
[C---:B------:R-:W-:Y:S02]  /*07e0*/  ISETP.GE.AND P1, PT, R4.reuse, UR16, PT ;  /* 0x0000001004007c0c */ /* 0x040fe4000bf26270 */
[C---:B------:R-:W-:Y:S02]  /*07f0*/  ISETP.GE.AND P0, PT, R4.reuse, RZ, PT ;  /* 0x000000ff0400720c */ /* 0x040fe40003f06270 */
[----:B------:R-:W-:-:S04]  /*0800*/  SEL R4, R4, UR6, !P1 ;  /* 0x0000000604047c07 */ /* 0x000fc8000c800000 */
[----:B------:R-:W-:-:S05]  /*0810*/  SEL R4, R4, RZ, P0 ;  /* 0x000000ff04047207 */ /* 0x000fca0000000000 */
[----:B------:R-:W-:-:S04]  /*0820*/  IMAD R5, R4, UR17, R13 ;  /* 0x0000001104057c24 */ /* 0x000fc8000f8e020d */
[----:B0-----:R-:W-:-:S06]  /*0830*/  IMAD.WIDE R2, R5, 0x8, R2 ;  /* 0x0000000805027825 */ /* 0x001fcc00078e0202 */
[----:B------:R-:W2:Y:S01]  /*0840*/  LDG.E.64 R2, desc[UR14][R2.64] ;  /* 0x0000000e02027981 */ /* 0x000ea2000c1e1b00 */
[----:B------:R-:W-:Y:S02]  /*0850*/  HFMA2 R4, -RZ, RZ, 0, 9.5367431640625e-07 ;  /* 0x00000010ff047431 */ /* 0x000fe400000001ff */
[----:B------:R-:W-:-:S04]  /*0860*/  IMAD.IADD R15, R15, 0x1, R18 ;  /* 0x000000010f0f7824 */ /* 0x000fc800078e0212 */
[----:B------:R-:W-:-:S06]  /*0870*/  IMAD R15, R15, 0x8, R4 ;  /* 0x000000080f0f7824 */ /* 0x000fcc00078e0204 */
[----:B------:R-:W2:Y:S02]  /*0880*/  LDC.64 R14, c[0x3][R15] ;  /* 0x00c000000f0e7b82 */ /* 0x000ea40000000a00 */
[----:B--2---:R-:W-:Y:S01]  /*0890*/  FFMA R17, R2, R14, R17 ;  /* 0x0000000e02117223 */ /* 0x004fe20000000011 */
[----:B------:R-:W-:-:S07]  /*08a0*/  FFMA R12, R3, R15, R12 ;  /* 0x0000000f030c7223 */ /* 0x000fce000000000c */
.L_x_3:
[----:B------:R-:W-:-:S04]  /*08b0*/  FADD R2, R12, -R17 ;  /* 0x800000110c027221 */ /* 0x000fc80000000000 */
[----:B------:R-:W-:-:S07]  /*08c0*/  FMUL R2, R2, 20 ;  /* 0x41a0000002027820 */ /* 0x000fce0000400000 */
.L_x_0:
[----:B------:R-:W-:Y:S01]  /*08d0*/  FSETP.GT.AND P0, PT, R2, 255, PT ;  /* 0x437f00000200780b */ /* 0x000fe20003f04000 */
[----:B------:R-:W-:Y:S01]  /*08e0*/  BSSY.RECONVERGENT B0, `(.L_x_5) ;  /* 0x0000007000007945 */ /* 0x000fe20003800200 */
[----:B------:R-:W-:-:S11]  /*08f0*/  IMAD.MOV.U32 R4, RZ, RZ, RZ ;  /* 0x000000ffff047224 */ /* 0x000fd600078e00ff */
[----:B------:R-:W-:Y:S05]  /*0900*/  @P0 BRA `(.L_x_6) ;  /* 0x0000000000100947 */ /* 0x000fea0003800000 */
[----:B------:R-:W-:Y:S01]  /*0910*/  FADD R2, -R2, 255 ;  /* 0x437f000002027421 */ /* 0x000fe20000000100 */
[----:B------:R-:W-:-:S04]  /*0920*/  MOV R4, 0x437f0000 ;  /* 0x437f000000047802 */ /* 0x000fc80000000f00 */
[----:B------:R-:W-:-:S13]  /*0930*/  FSETP.GT.AND P0, PT, R2, 255, PT ;  /* 0x437f00000200780b */ /* 0x000fda0003f04000 */
[----:B------:R-:W-:-:S07]  /*0940*/  @!P0 IMAD.MOV.U32 R4, RZ, RZ, R2 ;  /* 0x000000ffff048224 */ /* 0x000fce00078e0002 */
.L_x_6:
[----:B------:R-:W-:Y:S05]  /*0950*/  BSYNC.RECONVERGENT B0 ;  /* 0x0000000000007941 */ /* 0x000fea0003800200 */
.L_x_5:
[----:B------:R-:W0:Y:S01]  /*0960*/  LDCU UR4, c[0x3][0xc] ;  /* 0x00c00180ff0477ac */ /* 0x000e220008000800 */
[----:B------:R-:W1:Y:S01]  /*0970*/  F2I.U32.TRUNC.NTZ R5, R4 ;  /* 0x0000000400057305 */ /* 0x000e62000020f000 */
[----:B------:R-:W-:Y:S01]  /*0980*/  IMAD R13, R0, UR17, R13 ;  /* 0x00000011000d7c24 */ /* 0x000fe2000f8e020d */
[----:B------:R-:W2:Y:S01]  /*0990*/  LDCU.64 UR6, c[0x0][0x388] ;  /* 0x00007100ff0677ac */ /* 0x000ea20008000a00 */
[----:B-1----:R-:W-:Y:S02]  /*09a0*/  LOP3.LUT R0, R5, 0xff, RZ, 0xc0, !PT ;  /* 0x000000ff05007812 */ /* 0x002fe400078ec0ff */
[----:B0-----:R-:W-:Y:S02]  /*09b0*/  ISETP.LE.AND P1, PT, RZ, UR4, PT ;  /* 0x00000004ff007c0c */ /* 0x001fe4000bf23270 */
[----:B------:R-:W-:Y:S02]  /*09c0*/  ISETP.GT.U32.AND P0, PT, R0, UR4, PT ;  /* 0x0000000400007c0c */ /* 0x000fe4000bf04070 */
[----:B--2---:R-:W-:-:S04]  /*09d0*/  IADD3 R2, P2, PT, R13, UR6, RZ ;  /* 0x000000060d027c10 */ /* 0x004fc8000ff5e0ff */
[----:B------:R-:W-:-:S05]  /*09e0*/  LEA.HI.X.SX32 R3, R13, UR7, 0x1, P2 ;  /* 0x000000070d037c11 */ /* 0x000fca00090f0eff */
[----:B------:R-:W-:-:S05]  /*09f0*/  @P1 SEL R5, RZ, 0xff, !P0 ;  /* 0x000000ffff051807 */ /* 0x000fca0004000000 */
[----:B------:R-:W-:Y:S01]  /*0a00*/  STG.E.U8 desc[UR14][R2.64], R5 ;  /* 0x0000000502007986 */ /* 0x000fe2000c10110e */
[----:B------:R-:W-:Y:S05]  /*0a10*/  EXIT ;  /* 0x000000000000794d */ /* 0x000fea0003800000 */
.L_x_7:
[----:B------:R-:W-:-:S00]  /*0a20*/  BRA `(.L_x_7) ;  /* 0xfffffffc00fc7947 */ /* 0x000fc0000383ffff */
[----:B------:R-:W-:-:S00]  /*0a30*/  NOP ;  /* 0x0000000000007918 */ /* 0x000fc00000000000 */
        /* <DEDUP_REMOVED lines=12> */
.L_x_13:


//--------------------- .text._Z15blur_horizontalPKhP6float2 --------------------------
	.section	.text._Z15blur_horizontalPKhP6float2,"ax",@progbits
	.align	128
        .global         _Z15blur_horizontalPKhP6float2
        .type           _Z15blur_horizontalPKhP6float2,@function
        .size           _Z15blur_horizontalPKhP6float2,(.L_x_14 - _Z15blur_horizontalPKhP6float2)
        .other          _Z15blur_horizontalPKhP6float2,@"STO_CUDA_ENTRY STV_DEFAULT"
_Z15blur_horizontalPKhP6float2:
.text._Z15blur_horizontalPKhP6float2:
        /* <DEDUP_REMOVED lines=16> */
[----:B------:R-:W-:Y:S02]  /*0100*/  CS2R R2, SRZ ;  /* 0x0000000000027805 */ /* 0x000fe4000001ff00 */
[C---:B0-----:R-:W-:Y:S02]  /*0110*/  ISETP.GE.AND P0, PT, R4.reuse, -0x1, PT ;  /* 0xffffffff0400780c */ /* 0x041fe40003f06270 */
[----:B------:R-:W-:-:S11]  /*0120*/  LEA.HI R4, R4, R4, RZ, 0x1 ;  /* 0x0000000404047211 */ /* 0x000fd600078f08ff */
[----:B-1----:R-:W-:Y:S05]  /*0130*/  @!P0 BRA `(.L_x_8) ;  /* 0x0000000800108947 */ /* 0x002fea0003800000 */
[----:B------:R-:W-:Y:S01]  /*0140*/  SHF.R.S32.HI R4, RZ, 0x1, R4 ;  /* 0x00000001ff047819 */ /* 0x000fe20000011404 */
[----:B------:R-:W-:Y:S01]  /*0150*/  UIADD3 UR6, UPT, UPT, UR16, -0x1, URZ ;  /* 0xffffffff10067890 */ /* 0x000fe2000fffe0ff */
[----:B------:R-:W-:Y:S02]  /*0160*/  CS2R R2, SRZ ;  /* 0x0000000000027805 */ /* 0x000fe4000001ff00 */
[----:B------:R-:W-:Y:S01]  /*0170*/  IABS R7, R4 ;  /* 0x0000000400077213 */ /* 0x000fe20000000000 */
[----:B------:R-:W-:-:S04]  /*0180*/  IMAD.MOV R8, RZ, RZ, -R4 ;  /* 0x000000ffff087224 */ /* 0x000fc800078e0a04 */
[----:B------:R-:W-:-:S04]  /*0190*/  IMAD.IADD R7, R4, 0x1, R7 ;  /* 0x0000000104077824 */ /* 0x000fc800078e0207 */
[C---:B------:R-:W-:Y:S01]  /*01a0*/  VIADD R6, R7.reuse, 0x1 ;  /* 0x0000000107067836 */ /* 0x040fe20000000000 */
[----:B------:R-:W-:-:S13]  /*01b0*/  ISETP.GE.U32.AND P0, PT, R7, 0x3, PT ;  /* 0x000000030700780c */ /* 0x000fda0003f06070 */
[----:B------:R-:W-:Y:S05]  /*01c0*/  @!P0 BRA `(.L_x_9) ;  /* 0x0000000400108947 */ /* 0x000fea0003800000 */
[----:B------:R-:W-:Y:S01]  /*01d0*/  LOP3.LUT R9, R6, 0xfffffffc, RZ, 0xc0, !PT ;  /* 0xfffffffc06097812 */ /* 0x000fe200078ec0ff */
[----:B------:R-:W-:Y:S01]  /*01e0*/  IMAD.IADD R18, R5, 0x1, -R4 ;  /* 0x0000000105127824 */ /* 0x000fe200078e0a04 */
[----:B------:R-:W-:Y:S01]  /*01f0*/  IADD3 R8, PT, PT, -R4, 0x1, RZ ;  /* 0x0000000104087810 */ /* 0x000fe20007ffe1ff */
[----:B------:R-:W-:Y:S01]  /*0200*/  IMAD.MOV.U32 R2, RZ, RZ, RZ ;  /* 0x000000ffff027224 */ /* 0x000fe200078e00ff */
[----:B------:R-:W0:Y:S01]  /*0210*/  LDCU.64 UR18, c[0x0][0x380] ;  /* 0x00007000ff1277ac */ /* 0x000e220008000a00 */
[----:B------:R-:W-:Y:S01]  /*0220*/  IMAD.MOV R9, RZ, RZ, -R9 ;  /* 0x000000ffff097224 */ /* 0x000fe200078e0a09 */
[----:B------:R-:W-:-:S06]  /*0230*/  UMOV UR7, 0x1 ;  /* 0x0000000100077882 */ /* 0x000fcc0000000000 */
.L_x_10:
[C---:B------:R-:W-:Y:S01]  /*0240*/  VIADD R12, R18.reuse, 0x1 ;  /* 0x00000001120c7836 */ /* 0x040fe20000000000 */
[C---:B------:R-:W-:Y:S01]  /*0250*/  ISETP.GE.AND P0, PT, R18.reuse, UR16, PT ;  /* 0x0000001012007c0c */ /* 0x040fe2000bf06270 */
[C---:B------:R-:W-:Y:S01]  /*0260*/  VIADD R13, R18.reuse, 0x2 ;  /* 0x00000002120d7836 */ /* 0x040fe20000000000 */
[C---:B------:R-:W-:Y:S01]  /*0270*/  ISETP.GE.AND P2, PT, R18.reuse, RZ, PT ;  /* 0x000000ff1200720c */ /* 0x040fe20003f46270 */
[C---:B------:R-:W-:Y:S01]  /*0280*/  VIADD R14, R18.reuse, 0x3 ;  /* 0x00000003120e7836 */ /* 0x040fe20000000000 */
[----:B------:R-:W-:Y:S02]  /*0290*/  SEL R10, R18, UR6, !P0 ;  /* 0x00000006120a7c07 */ /* 0x000fe4000c000000 */
[C---:B------:R-:W-:Y:S02]  /*02a0*/  ISETP.GE.AND P3, PT, R12.reuse, UR16, PT ;  /* 0x000000100c007c0c */ /* 0x040fe4000bf66270 */
[----:B------:R-:W-:Y:S02]  /*02b0*/  ISETP.GE.AND P0, PT, R12, RZ, PT ;  /* 0x000000ff0c00720c */ /* 0x000fe40003f06270 */
[----:B------:R-:W-:-:S02]  /*02c0*/  ISETP.GE.AND P1, PT, R13, UR16, PT ;  /* 0x000000100d007c0c */ /* 0x000fc4000bf26270 */
[----:B------:R-:W-:Y:S02]  /*02d0*/  SEL R11, R10, RZ, P2 ;  /* 0x000000ff0a0b7207 */ /* 0x000fe40001000000 */
[----:B------:R-:W-:Y:S02]  /*02e0*/  SEL R12, R12, UR6, !P3 ;  /* 0x000000060c0c7c07 */ /* 0x000fe4000d800000 */
[C---:B------:R-:W-:Y:S01]  /*02f0*/  ISETP.GE.AND P2, PT, R13.reuse, RZ, PT ;  /* 0x000000ff0d00720c */ /* 0x040fe20003f46270 */
[----:B------:R-:W-:Y:S01]  /*0300*/  IMAD R11, R0, UR16, R11 ;  /* 0x00000010000b7c24 */ /* 0x000fe2000f8e020b */
[----:B------:R-:W-:Y:S02]  /*0310*/  SEL R10, R13, UR6, !P1 ;  /* 0x000000060d0a7c07 */ /* 0x000fe4000c800000 */
[----:B------:R-:W-:Y:S02]  /*0320*/  ISETP.GE.AND P3, PT, R14, UR16, PT ;  /* 0x000000100e007c0c */ /* 0x000fe4000bf66270 */
[----:B------:R-:W-:-:S02]  /*0330*/  SEL R13, R12, RZ, P0 ;  /* 0x000000ff0c0d7207 */ /* 0x000fc40000000000 */
[C---:B------:R-:W-:Y:S02]  /*0340*/  ISETP.GE.AND P0, PT, R14.reuse, RZ, PT ;  /* 0x000000ff0e00720c */ /* 0x040fe40003f06270 */
[----:B------:R-:W-:Y:S01]  /*0350*/  SEL R12, R14, UR6, !P3 ;  /* 0x000000060e0c7c07 */ /* 0x000fe2000d800000 */
[----:B------:R-:W-:Y:S01]  /*0360*/  IMAD R13, R0, UR16, R13 ;  /* 0x00000010000d7c24 */ /* 0x000fe2000f8e020d */
[----:B------:R-:W-:Y:S02]  /*0370*/  SEL R15, R10, RZ, P2 ;  /* 0x000000ff0a0f7207 */ /* 0x000fe40001000000 */
[C---:B0-----:R-:W-:Y:S02]  /*0380*/  IADD3 R14, P1, PT, R11.reuse, UR18, RZ ;  /* 0x000000120b0e7c10 */ /* 0x041fe4000ff3e0ff */
[----:B------:R-:W-:Y:S01]  /*0390*/  SEL R19, R12, RZ, P0 ;  /* 0x000000ff0c137207 */ /* 0x000fe20000000000 */
[----:B------:R-:W-:Y:S01]  /*03a0*/  IMAD R17, R0, UR16, R15 ;  /* 0x0000001000117c24 */ /* 0x000fe2000f8e020f */
[----:B------:R-:W-:-:S02]  /*03b0*/  LEA.HI.X.SX32 R15, R11, UR19, 0x1, P1 ;  /* 0x000000130b0f7c11 */ /* 0x000fc400088f0eff */
[----:B------:R-:W-:Y:S01]  /*03c0*/  IADD3 R10, P0, PT, R13, UR18, RZ ;  /* 0x000000120d0a7c10 */ /* 0x000fe2000ff1e0ff */
[----:B------:R-:W-:Y:S01]  /*03d0*/  IMAD R19, R0, UR16, R19 ;  /* 0x0000001000137c24 */ /* 0x000fe2000f8e0213 */
[----:B------:R-:W-:Y:S01]  /*03e0*/  IADD3 R12, P1, PT, R17, UR18, RZ ;  /* 0x00000012110c7c10 */ /* 0x000fe2000ff3e0ff */
[----:B------:R-:W2:Y:S01]  /*03f0*/  LDG.E.U8 R14, desc[UR14][R14.64] ;  /* 0x0000000e0e0e7981 */ /* 0x000ea2000c1e1100 */
[----:B------:R-:W-:Y:S02]  /*0400*/  LEA.HI.X.SX32 R11, R13, UR19, 0x1, P0 ;  /* 0x000000130d0b7c11 */ /* 0x000fe400080f0eff */
[----:B------:R-:W-:Y:S02]  /*0410*/  IADD3 R16, P0, PT, R19, UR18, RZ ;  /* 0x0000001213107c10 */ /* 0x000fe4000ff1e0ff */
[----:B------:R-:W-:Y:S01]  /*0420*/  LEA.HI.X.SX32 R13, R17, UR19, 0x1, P1 ;  /* 0x00000013110d7c11 */ /* 0x000fe200088f0eff */
[----:B------:R2:W3:Y:S01]  /*0430*/  LDG.E.U8 R10, desc[UR14][R10.64] ;  /* 0x0000000e0a0a7981 */ /* 0x0004e2000c1e1100 */
[----:B------:R-:W-:-:S03]  /*0440*/  LEA.HI.X.SX32 R17, R19, UR19, 0x1, P0 ;  /* 0x0000001313117c11 */ /* 0x000fc600080f0eff */
[----:B------:R-:W4:Y:S04]  /*0450*/  LDG.E.U8 R12, desc[UR14][R12.64] ;  /* 0x0000000e0c0c7981 */ /* 0x000f28000c1e1100 */
[----:B------:R-:W5:Y:S01]  /*0460*/  LDG.E.U8 R16, desc[UR14][R16.64] ;  /* 0x0000000e10107981 */ /* 0x000f62000c1e1100 */
[----:B------:R-:W-:Y:S01]  /*0470*/  UIADD3 UR4, UPT, UPT, UR7, -0x1, URZ ;  /* 0xffffffff07047890 */ /* 0x000fe2000fffe0ff */
[----:B------:R-:W-:-:S03]  /*0480*/  UMOV UR5, 0x10 ;  /* 0x0000001000057882 */ /* 0x000fc60000000000 */
[----:B------:R-:W-:-:S12]  /*0490*/  ULEA UR4, UR4, UR5, 0x3 ;  /* 0x0000000504047291 */ /* 0x000fd8000f8e18ff */
[----:B------:R-:W0:Y:S01]  /*04a0*/  LDCU.64 UR8, c[0x3][UR4] ;  /* 0x00c00000040877ac */ /* 0x000e220008000a00 */
[----:B------:R-:W1:Y:S01]  /*04b0*/  LDCU.64 UR10, c[0x3][UR4+0x8] ;  /* 0x00c00100040a77ac */ /* 0x000e620008000a00 */
[----:B------:R-:W5:Y:S01]  /*04c0*/  LDCU.64 UR12, c[0x3][UR4+0x10] ;  /* 0x00c00200040c77ac */ /* 0x000f620008000a00 */
[----:B------:R-:W-:Y:S01]  /*04d0*/  VIADD R9, R9, 0x4 ;  /* 0x0000000409097836 */ /* 0x000fe20000000000 */
[----:B------:R-:W5:Y:S04]  /*04e0*/  LDCU.64 UR4, c[0x3][UR4+0x18] ;  /* 0x00c00300040477ac */ /* 0x000f680008000a00 */
[----:B------:R-:W-:Y:S01]  /*04f0*/  ISETP.NE.AND P0, PT, R9, RZ, PT ;  /* 0x000000ff0900720c */ /* 0x000fe20003f05270 */
[----:B------:R-:W-:Y:S01]  /*0500*/  UIADD3 UR7, UPT, UPT, UR7, 0x4, URZ ;  /* 0x0000000407077890 */ /* 0x000fe2000fffe0ff */
[----:B------:R-:W-:-:S02]  /*0510*/  VIADD R8, R8, 0x4 ;  /* 0x0000000408087836 */ /* 0x000fc40000000000 */
[----:B------:R-:W-:Y:S01]  /*0520*/  VIADD R18, R18, 0x4 ;  /* 0x0000000412127836 */ /* 0x000fe20000000000 */
[----:B--2---:R-:W-:-:S05]  /*0530*/  I2FP.F32.U32 R11, R14 ;  /* 0x0000000e000b7245 */ /* 0x004fca0000201000 */
[C---:B0-----:R-:W-:Y:S01]  /*0540*/  FFMA R2, R11.reuse, UR8, R2 ;  /* 0x000000080b027c23 */ /* 0x041fe20008000002 */
[----:B---3--:R-:W-:Y:S01]  /*0550*/  I2FP.F32.U32 R15, R10 ;  /* 0x0000000a000f7245 */ /* 0x008fe20000201000 */
[----:B------:R-:W-:Y:S01]  /*0560*/  FFMA R3, R11, UR9, R3 ;  /* 0x000000090b037c23 */ /* 0x000fe20008000003 */
[----:B----4-:R-:W-:-:S03]  /*0570*/  I2FP.F32.U32 R11, R12 ;  /* 0x0000000c000b7245 */ /* 0x010fc60000201000 */
[C---:B-1----:R-:W-:Y:S01]  /*0580*/  FFMA R2, R15.reuse, UR10, R2 ;  /* 0x0000000a0f027c23 */ /* 0x042fe20008000002 */
[----:B------:R-:W-:Y:S01]  /*0590*/  FFMA R3, R15, UR11, R3 ;  /* 0x0000000b0f037c23 */ /* 0x000fe20008000003 */
[----:B-----5:R-:W-:Y:S02]  /*05a0*/  I2FP.F32.U32 R13, R16 ;  /* 0x00000010000d7245 */ /* 0x020fe40000201000 */
[C---:B------:R-:W-:Y:S01]  /*05b0*/  FFMA R2, R11.reuse, UR12, R2 ;  /* 0x0000000c0b027c23 */ /* 0x040fe20008000002 */
[----:B------:R-:W-:-:S03]  /*05c0*/  FFMA R3, R11, UR13, R3 ;  /* 0x0000000d0b037c23 */ /* 0x000fc60008000003 */
[C---:B------:R-:W-:Y:S01]  /*05d0*/  FFMA R2, R13.reuse, UR4, R2 ;  /* 0x000000040d027c23 */ /* 0x040fe20008000002 */
[----:B------:R-:W-:Y:S01]  /*05e0*/  FFMA R3, R13, UR5, R3 ;  /* 0x000000050d037c23 */ /* 0x000fe20008000003 */
[----:B------:R-:W-:Y:S06]  /*05f0*/  @P0 BRA `(.L_x_10) ;  /* 0xfffffffc00100947 */ /* 0x000fec000383ffff */
[----:B------:R-:W-:-:S07]  /*0600*/  VIADD R8, R8, 0xffffffff ;  /* 0xffffffff08087836 */ /* 0x000fce0000000000 */
.L_x_9:
[----:B------:R-:W-:-:S13]  /*0610*/  LOP3.LUT P0, R6, R6, 0x3, RZ, 0xc0, !PT ;  /* 0x0000000306067812 */ /* 0x000fda000780c0ff */
[----:B------:R-:W-:Y:S05]  /*0620*/  @!P0 BRA `(.L_x_8) ;  /* 0x0000000000d48947 */ /* 0x000fea0003800000 */
[----:B------:R-:W-:Y:S02]  /*0630*/  ISETP.NE.AND P1, PT, R6, 0x1, PT ;  /* 0x000000010600780c */ /* 0x000fe40003f25270 */
[----:B------:R-:W-:-:S04]  /*0640*/  LOP3.LUT R7, R7, 0x1, RZ, 0xc0, !PT ;  /* 0x0000000107077812 */ /* 0x000fc800078ec0ff */
[----:B------:R-:W-:-:S07]  /*0650*/  ISETP.NE.U32.AND P0, PT, R7, 0x1, PT ;  /* 0x000000010700780c */ /* 0x000fce0003f05070 */
[----:B------:R-:W-:Y:S06]  /*0660*/  @!P1 BRA `(.L_x_11) ;  /* 0x00000000007c9947 */ /* 0x000fec0003800000 */
[----:B------:R-:W-:Y:S01]  /*0670*/  IMAD.IADD R6, R5, 0x1, R8 ;  /* 0x0000000105067824 */ /* 0x000fe200078e0208 */
[----:B------:R-:W0:Y:S03]  /*0680*/  LDCU.64 UR4, c[0x0][0x380] ;  /* 0x00007000ff0477ac */ /* 0x000e260008000a00 */
[C---:B------:R-:W-:Y:S01]  /*0690*/  VIADD R9, R6.reuse, 0x1 ;  /* 0x0000000106097836 */ /* 0x040fe20000000000 */
[C---:B------:R-:W-:Y:S02]  /*06a0*/  ISETP.GE.AND P2, PT, R6.reuse, UR16, PT ;  /* 0x0000001006007c0c */ /* 0x040fe4000bf46270 */
[C---:B------:R-:W-:Y:S02]  /*06b0*/  ISETP.GE.AND P1, PT, R6.reuse, RZ, PT ;  /* 0x000000ff0600720c */ /* 0x040fe40003f26270 */
[----:B------:R-:W-:Y:S02]  /*06c0*/  SEL R6, R6, UR6, !P2 ;  /* 0x0000000606067c07 */ /* 0x000fe4000d000000 */
[----:B------:R-:W-:-:S02]  /*06d0*/  ISETP.GE.AND P3, PT, R9, UR16, PT ;  /* 0x0000001009007c0c */ /* 0x000fc4000bf66270 */
[C---:B------:R-:W-:Y:S02]  /*06e0*/  ISETP.GE.AND P2, PT, R9.reuse, RZ, PT ;  /* 0x000000ff0900720c */ /* 0x040fe40003f46270 */
[----:B------:R-:W-:Y:S02]  /*06f0*/  SEL R7, R6, RZ, P1 ;  /* 0x000000ff06077207 */ /* 0x000fe40000800000 */
[----:B------:R-:W-:-:S03]  /*0700*/  SEL R9, R9, UR6, !P3 ;  /* 0x0000000609097c07 */ /* 0x000fc6000d800000 */
[----:B------:R-:W-:Y:S01]  /*0710*/  IMAD R7, R0, UR16, R7 ;  /* 0x0000001000077c24 */ /* 0x000fe2000f8e0207 */
[----:B------:R-:W-:-:S04]  /*0720*/  SEL R9, R9, RZ, P2 ;  /* 0x000000ff09097207 */ /* 0x000fc80001000000 */
[----:B0-----:R-:W-:Y:S01]  /*0730*/  IADD3 R6, P1, PT, R7, UR4, RZ ;  /* 0x0000000407067c10 */ /* 0x001fe2000ff3e0ff */
[----:B------:R-:W-:-:S03]  /*0740*/  IMAD R9, R0, UR16, R9 ;  /* 0x0000001000097c24 */ /* 0x000fc6000f8e0209 */
[----:B------:R-:W-:Y:S02]  /*0750*/  LEA.HI.X.SX32 R7, R7, UR5, 0x1, P1 ;  /* 0x0000000507077c11 */ /* 0x000fe400088f0eff */
[----:B------:R-:W-:-:S03]  /*0760*/  IADD3 R10, P1, PT, R9, UR4, RZ ;  /* 0x00000004090a7c10 */ /* 0x000fc6000ff3e0ff */
[----:B------:R-:W2:Y:S01]  /*0770*/  LDG.E.U8 R6, desc[UR14][R6.64] ;  /* 0x0000000e06067981 */ /* 0x000ea2000c1e1100 */
[----:B------:R-:W-:-:S05]  /*0780*/  LEA.HI.X.SX32 R11, R9, UR5, 0x1, P1 ;  /* 0x00000005090b7c11 */ /* 0x000fca00088f0eff */
[----:B------:R-:W3:Y:S01]  /*0790*/  LDG.E.U8 R10, desc[UR14][R10.64] ;  /* 0x0000000e0a0a7981 */ /* 0x000ee2000c1e1100 */
[----:B------:R-:W-:Y:S02]  /*07a0*/  IMAD.IADD R9, R4, 0x1, R8 ;  /* 0x0000000104097824 */ /* 0x000fe400078e0208 */
[----:B------:R-:W-:-:S04]  /*07b0*/  IMAD.MOV.U32 R12, RZ, RZ, 0x10 ;  /* 0x00000010ff0c7424 */ /* 0x000fc800078e00ff */
[----:B------:R-:W-:-:S04]  /*07c0*/  IMAD R12, R9, 0x8, R12 ;  /* 0x00000008090c7824 */ /* 0x000fc800078e020c */
[----:B------:R-:W0:Y:S08]  /*07d0*/  LDC.64 R14, c[0x3][R12] ;  /* 0x00c000000c0e7b82 */ /* 0x000e300000000a00 */
[----:B------:R-:W1:Y:S01]  /*07e0*/  LDC.64 R18, c[0x3][R12+0x8] ;  /* 0x00c002000c127b82 */ /* 0x000e620000000a00 */
[----:B------:R-:W-:Y:S01]  /*07f0*/  VIADD R8, R8, 0x2 ;  /* 0x0000000208087836 */ /* 0x000fe20000000000 */
[----:B--2---:R-:W-:-:S05]  /*0800*/  I2FP.F32.U32 R9, R6 ;  /* 0x0000000600097245 */ /* 0x004fca0000201000 */
[C---:B0-----:R-:W-:Y:S01]  /*0810*/  FFMA R13, R9.reuse, R14, R2 ;  /* 0x0000000e090d7223 */ /* 0x041fe20000000002 */
[----:B---3--:R-:W-:Y:S01]  /*0820*/  I2FP.F32.U32 R16, R10 ;  /* 0x0000000a00107245 */ /* 0x008fe20000201000 */
[----:B------:R-:W-:-:S04]  /*0830*/  FFMA R14, R9, R15, R3 ;  /* 0x0000000f090e7223 */ /* 0x000fc80000000003 */
[C---:B-1----:R-:W-:Y:S01]  /*0840*/  FFMA R2, R16.reuse, R18, R13 ;  /* 0x0000001210027223 */ /* 0x042fe2000000000d */
[----:B------:R-:W-:-:S07]  /*0850*/  FFMA R3, R16, R19, R14 ;  /* 0x0000001310037223 */ /* 0x000fce000000000e */
.L_x_11:
[----:B------:R-:W-:Y:S05]  /*0860*/  @!P0 BRA `(.L_x_8) ;  /* 0x0000000000448947 */ /* 0x000fea0003800000 */
[----:B------:R-:W-:Y:S01]  /*0870*/  IMAD.IADD R6, R5, 0x1, R8 ;  /* 0x0000000105067824 */ /* 0x000fe200078e0208 */
[----:B------:R-:W0:Y:S04]  /*0880*/  LDCU.64 UR4, c[0x0][0x380] ;  /* 0x00007000ff0477ac */ /* 0x000e280008000a00 */
[C---:B------:R-:W-:Y:S02]  /*0890*/  ISETP.GE.AND P1, PT, R6.reuse, UR16, PT ;  /* 0x0000001006007c0c */ /* 0x040fe4000bf26270 */
[C---:B------:R-:W-:Y:S02]  /*08a0*/  ISETP.GE.AND P0, PT, R6.reuse, RZ, PT ;  /* 0x000000ff0600720c */ /* 0x040fe40003f06270 */
[----:B------:R-:W-:-:S04]  /*08b0*/  SEL R6, R6, UR6, !P1 ;  /* 0x0000000606067c07 */ /* 0x000fc8000c800000 */
[----:B------:R-:W-:-:S05]  /*08c0*/  SEL R7, R6, RZ, P0 ;  /* 0x000000ff06077207 */ /* 0x000fca0000000000 */
[----:B------:R-:W-:-:S05]  /*08d0*/  IMAD R7, R0, UR16, R7 ;  /* 0x0000001000077c24 */ /* 0x000fca000f8e0207 */
[----:B0-----:R-:W-:-:S04]  /*08e0*/  IADD3 R6, P0, PT, R7, UR4, RZ ;  /* 0x0000000407067c10 */ /* 0x001fc8000ff1e0ff */
[----:B------:R-:W-:-:S05]  /*08f0*/  LEA.HI.X.SX32 R7, R7, UR5, 0x1, P0 ;  /* 0x0000000507077c11 */ /* 0x000fca00080f0eff */
[----:B------:R-:W2:Y:S01]  /*0900*/  LDG.E.U8 R6, desc[UR14][R6.64] ;  /* 0x0000000e06067981 */ /* 0x000ea2000c1e1100 */
[----:B------:R-:W-:Y:S02]  /*0910*/  IMAD.IADD R4, R4, 0x1, R8 ;  /* 0x0000000104047824 */ /* 0x000fe400078e0208 */
[----:B------:R-:W-:-:S04]  /*0920*/  IMAD.MOV.U32 R9, RZ, RZ, 0x10 ;  /* 0x00000010ff097424 */ /* 0x000fc800078e00ff */
[----:B------:R-:W-:-:S04]  /*0930*/  IMAD R4, R4, 0x8, R9 ;  /* 0x0000000804047824 */ /* 0x000fc800078e0209 */
[----:B------:R-:W0:Y:S01]  /*0940*/  LDC.64 R10, c[0x3][R4] ;  /* 0x00c00000040a7b82 */ /* 0x000e220000000a00 */
[----:B--2---:R-:W-:-:S05]  /*0950*/  I2FP.F32.U32 R9, R6 ;  /* 0x0000000600097245 */ /* 0x004fca0000201000 */
[C---:B0-----:R-:W-:Y:S01]  /*0960*/  FFMA R2, R9.reuse, R10, R2 ;  /* 0x0000000a09027223 */ /* 0x041fe20000000002 */
[----:B------:R-:W-:-:S07]  /*0970*/  FFMA R3, R9, R11, R3 ;  /* 0x0000000b09037223 */ /* 0x000fce0000000003 */
.L_x_8:
[----:B------:R-:W0:Y:S01]  /*0980*/  LDC.64 R6, c[0x0][0x388] ;  /* 0x0000e200ff067b82 */ /* 0x000e220000000a00 */
[----:B------:R-:W-:-:S04]  /*0990*/  IMAD R5, R0, UR16, R5 ;  /* 0x0000001000057c24 */ /* 0x000fc8000f8e0205 */
[----:B0-----:R-:W-:-:S05]  /*09a0*/  IMAD.WIDE R4, R5, 0x8, R6 ;  /* 0x0000000805047825 */ /* 0x001fca00078e0206 */
[----:B------:R-:W-:Y:S01]  /*09b0*/  STG.E.64 desc[UR14][R4.64], R2 ;  /* 0x0000000204007986 */ /* 0x000fe2000c101b0e */
[----:B------:R-:W-:Y:S05]  /*09c0*/  EXIT ;  /* 0x000000000000794d */ /* 0x000fea0003800000 */
.L_x_12:
        /* <DEDUP_REMOVED lines=11> */
.L_x_14:


//--------------------- .nv.shared.reserved.0     --------------------------
	.section	.nv.shared.reserved.0,"aw",@nobits
	.weak		__nv_reservedSMEM_offset_0_alias
	.size		__nv_reservedSMEM_offset_0_alias, 0, 64
	.other		__nv_reservedSMEM_offset_0_alias,@"STO_CUDA_RESERVED_SHARED STV_DEFAULT"
__nv_reservedSMEM_offset_0_alias:
	.zero		0
	.zero		64


//--------------------- .nv.constant0._Z13blur_verticalPK6float2Ph --------------------------
	.section	.nv.constant0._Z13blur_verticalPK6float2Ph,"a",@progbits
	.sectionflags	@""
	.align	4
.nv.constant0._Z13blur_verticalPK6float2Ph:
	.zero		912


//--------------------- .nv.constant0._Z15blur_horizontalPKhP6float2 --------------------------
	.section	.nv.constant0._Z15blur_horizontalPKhP6float2,"a",@progbits
	.sectionflags	@""
	.align	4
.nv.constant0._Z15blur_horizontalPKhP6float2:
	.zero		912


//--------------------- SYMBOLS --------------------------

	.type		.nv.reservedSmem.offset0,@object
	.size		.nv.reservedSmem.offset0,0x4
